	.headerflags	@"EF_CUDA_TEXMODE_UNIFIED EF_CUDA_64BIT_ADDRESS EF_CUDA_ACCELERATORS EF_CUDA_SM90 EF_CUDA_VIRTUAL_SM(EF_CUDA_SM90)"
	.elftype	@"ET_EXEC"


//--------------------- .nv.info                  --------------------------
	.section	.nv.info,"",@"SHT_CUDA_INFO"
	.align	4


	//----- nvinfo : EIATTR_REGCOUNT
	.align		4
        /*0000*/ 	.byte	0x04, 0x2f
        /*0002*/ 	.short	(.L_3 - .L_2)
	.align		4
.L_2:
        /*0004*/ 	.word	index@(triton_red_fused__native_batch_norm_legit_no_training_add_convolution_mean_1)
        /*0008*/ 	.word	0x00000020


	//----- nvinfo : EIATTR_MIN_STACK_SIZE
	.align		4
.L_3:
        /*000c*/ 	.byte	0x04, 0x12
        /*000e*/ 	.short	(.L_5 - .L_4)
	.align		4
.L_4:
        /*0010*/ 	.word	index@(triton_red_fused__native_batch_norm_legit_no_training_add_convolution_mean_1)
        /*0014*/ 	.word	0x00000000


	//----- nvinfo : EIATTR_FRAME_SIZE
	.align		4
.L_5:
        /*0018*/ 	.byte	0x04, 0x11
        /*001a*/ 	.short	(.L_7 - .L_6)
	.align		4
.L_6:
        /*001c*/ 	.word	index@(triton_red_fused__native_batch_norm_legit_no_training_add_convolution_mean_1)
        /*0020*/ 	.word	0x00000000


	//----- nvinfo : EIATTR_MIN_STACK_SIZE
	.align		4
.L_7:
        /*0024*/ 	.byte	0x04, 0x12
        /*0026*/ 	.short	(.L_9 - .L_8)
	.align		4
.L_8:
        /*0028*/ 	.word	index@(triton_red_fused__native_batch_norm_legit_no_training_add_convolution_mean_1)
        /*002c*/ 	.word	0x00000000
.L_9:


//--------------------- .nv.info.triton_red_fused__native_batch_norm_legit_no_training_add_convolution_mean_1 --------------------------
	.section	.nv.info.triton_red_fused__native_batch_norm_legit_no_training_add_convolution_mean_1,"",@"SHT_CUDA_INFO"
	.sectionflags	@""
	.align	4


	//----- nvinfo : EIATTR_CUDA_API_VERSION
	.align		4
        /*0000*/ 	.byte	0x04, 0x37
        /*0002*/ 	.short	(.L_11 - .L_10)
.L_10:
        /*0004*/ 	.word	0x0000007c


	//----- nvinfo : EIATTR_KPARAM_INFO
	.align		4
.L_11:
        /*0008*/ 	.byte	0x04, 0x17
        /*000a*/ 	.short	(.L_13 - .L_12)
.L_12:
        /*000c*/ 	.word	0x00000000
        /*0010*/ 	.short	0x000b
        /*0012*/ 	.short	0x0054
        /*0014*/ 	.byte	0x00, 0xf0, 0x11, 0x00


	//----- nvinfo : EIATTR_KPARAM_INFO
	.align		4
.L_13:
        /*0018*/ 	.byte	0x04, 0x17
        /*001a*/ 	.short	(.L_15 - .L_14)
.L_14:
        /*001c*/ 	.word	0x00000000
        /*0020*/ 	.short	0x000a
        /*0022*/ 	.short	0x0050
        /*0024*/ 	.byte	0x00, 0xf0, 0x11, 0x00


	//----- nvinfo : EIATTR_KPARAM_INFO
	.align		4
.L_15:
        /*0028*/ 	.byte	0x04, 0x17
        /*002a*/ 	.short	(.L_17 - .L_16)
.L_16:
        /*002c*/ 	.word	0x00000000
        /*0030*/ 	.short	0x0009
        /*0032*/ 	.short	0x0048
        /*0034*/ 	.byte	0x00, 0xf4, 0x21, 0x00


	//----- nvinfo : EIATTR_KPARAM_INFO
	.align		4
.L_17:
        /*0038*/ 	.byte	0x04, 0x17
        /*003a*/ 	.short	(.L_19 - .L_18)
.L_18:
        /*003c*/ 	.word	0x00000000
        /*0040*/ 	.short	0x0008
        /*0042*/ 	.short	0x0040
        /*0044*/ 	.byte	0x00, 0xf4, 0x21, 0x00


	//----- nvinfo : EIATTR_KPARAM_INFO
	.align		4
.L_19:
        /*0048*/ 	.byte	0x04, 0x17
        /*004a*/ 	.short	(.L_21 - .L_20)
.L_20:
        /*004c*/ 	.word	0x00000000
        /*0050*/ 	.short	0x0007
        /*0052*/ 	.short	0x0038
        /*0054*/ 	.byte	0x00, 0xf4, 0x21, 0x00


	//----- nvinfo : EIATTR_KPARAM_INFO
	.align		4
.L_21:
        /*0058*/ 	.byte	0x04, 0x17
        /*005a*/ 	.short	(.L_23 - .L_22)
.L_22:
        /*005c*/ 	.word	0x00000000
        /*0060*/ 	.short	0x0006
        /*0062*/ 	.short	0x0030
        /*0064*/ 	.byte	0x00, 0xf4, 0x21, 0x00


	//----- nvinfo : EIATTR_KPARAM_INFO
	.align		4
.L_23:
        /*0068*/ 	.byte	0x04, 0x17
        /*006a*/ 	.short	(.L_25 - .L_24)
.L_24:
        /*006c*/ 	.word	0x00000000
        /*0070*/ 	.short	0x0005
        /*0072*/ 	.short	0x0028
        /*0074*/ 	.byte	0x00, 0xf4, 0x21, 0x00


	//----- nvinfo : EIATTR_KPARAM_INFO
	.align		4
.L_25:
        /*0078*/ 	.byte	0x04, 0x17
        /*007a*/ 	.short	(.L_27 - .L_26)
.L_26:
        /*007c*/ 	.word	0x00000000
        /*0080*/ 	.short	0x0004
        /*0082*/ 	.short	0x0020
        /*0084*/ 	.byte	0x00, 0xf4, 0x21, 0x00


	//----- nvinfo : EIATTR_KPARAM_INFO
	.align		4
.L_27:
        /*0088*/ 	.byte	0x04, 0x17
        /*008a*/ 	.short	(.L_29 - .L_28)
.L_28:
        /*008c*/ 	.word	0x00000000
        /*0090*/ 	.short	0x0003
        /*0092*/ 	.short	0x0018
        /*0094*/ 	.byte	0x00, 0xf4, 0x21, 0x00


	//----- nvinfo : EIATTR_KPARAM_INFO
	.align		4
.L_29:
        /*0098*/ 	.byte	0x04, 0x17
        /*009a*/ 	.short	(.L_31 - .L_30)
.L_30:
        /*009c*/ 	.word	0x00000000
        /*00a0*/ 	.short	0x0002
        /*00a2*/ 	.short	0x0010
        /*00a4*/ 	.byte	0x00, 0xf4, 0x21, 0x00


	//----- nvinfo : EIATTR_KPARAM_INFO
	.align		4
.L_31:
        /*00a8*/ 	.byte	0x04, 0x17
        /*00aa*/ 	.short	(.L_33 - .L_32)
.L_32:
        /*00ac*/ 	.word	0x00000000
        /*00b0*/ 	.short	0x0001
        /*00b2*/ 	.short	0x0008
        /*00b4*/ 	.byte	0x00, 0xf4, 0x21, 0x00


	//----- nvinfo : EIATTR_KPARAM_INFO
	.align		4
.L_33:
        /*00b8*/ 	.byte	0x04, 0x17
        /*00ba*/ 	.short	(.L_35 - .L_34)
.L_34:
        /*00bc*/ 	.word	0x00000000
        /*00c0*/ 	.short	0x0000
        /*00c2*/ 	.short	0x0000
        /*00c4*/ 	.byte	0x00, 0xf4, 0x21, 0x00


	//----- nvinfo : EIATTR_SPARSE_MMA_MASK
	.align		4
.L_35:
        /*00c8*/ 	.byte	0x03, 0x50
        /*00ca*/ 	.short	0x0000


	//----- nvinfo : EIATTR_MAXREG_COUNT
	.align		4
        /*00cc*/ 	.byte	0x03, 0x1b
        /*00ce*/ 	.short	0x0080


	//----- nvinfo : EIATTR_COOP_GROUP_MASK_REGIDS
	.align		4
        /*00d0*/ 	.byte	0x04, 0x29
        /*00d2*/ 	.short	(.L_37 - .L_36)


	//   ....[0]....
.L_36:
        /*00d4*/ 	.word	0xffffffff


	//   ....[1]....
        /*00d8*/ 	.word	0xffffffff


	//   ....[2]....
        /*00dc*/ 	.word	0xffffffff


	//   ....[3]....
        /*00e0*/ 	.word	0xffffffff


	//   ....[4]....
        /*00e4*/ 	.word	0xffffffff


	//   ....[5]....
        /*00e8*/ 	.word	0xffffffff


	//   ....[6]....
        /*00ec*/ 	.word	0xffffffff


	//   ....[7]....
        /*00f0*/ 	.word	0xffffffff


	//   ....[8]....
        /*00f4*/ 	.word	0xffffffff


	//----- nvinfo : EIATTR_COOP_GROUP_INSTR_OFFSETS
	.align		4
.L_37:
        /*00f8*/ 	.byte	0x04, 0x28
        /*00fa*/ 	.short	(.L_39 - .L_38)


	//   ....[0]....
.L_38:
        /*00fc*/ 	.word	0x00000960


	//   ....[1]....
        /*0100*/ 	.word	0x00000980


	//   ....[2]....
        /*0104*/ 	.word	0x000009a0


	//   ....[3]....
        /*0108*/ 	.word	0x000009c0


	//   ....[4]....
        /*010c*/ 	.word	0x000009e0


	//   ....[5]....
        /*0110*/ 	.word	0x00000a90


	//   ....[6]....
        /*0114*/ 	.word	0x00000ab0


	//   ....[7]....
        /*0118*/ 	.word	0x00000ad0


	//   ....[8]....
        /*011c*/ 	.word	0x00000b00


	//----- nvinfo : EIATTR_EXIT_INSTR_OFFSETS
	.align		4
.L_39:
        /*0120*/ 	.byte	0x04, 0x1c
        /*0122*/ 	.short	(.L_41 - .L_40)


	//   ....[0]....
.L_40:
        /*0124*/ 	.word	0x00000ba0


	//   ....[1]....
        /*0128*/ 	.word	0x00000bd0


	//----- nvinfo : EIATTR_REQNTID
	.align		4
.L_41:
        /*012c*/ 	.byte	0x04, 0x10
        /*012e*/ 	.short	(.L_43 - .L_42)
.L_42:
        /*0130*/ 	.word	0x00000200
        /*0134*/ 	.word	0x00000001
        /*0138*/ 	.word	0x00000001


	//----- nvinfo : EIATTR_CBANK_PARAM_SIZE
	.align		4
.L_43:
        /*013c*/ 	.byte	0x03, 0x19
        /*013e*/ 	.short	0x0058


	//----- nvinfo : EIATTR_PARAM_CBANK
	.align		4
        /*0140*/ 	.byte	0x04, 0x0a
        /*0142*/ 	.short	(.L_45 - .L_44)
	.align		4
.L_44:
        /*0144*/ 	.word	index@(.nv.constant0.triton_red_fused__native_batch_norm_legit_no_training_add_convolution_mean_1)
        /*0148*/ 	.short	0x0210
        /*014a*/ 	.short	0x0058


	//----- nvinfo : EIATTR_SW_WAR
	.align		4
.L_45:
        /*014c*/ 	.byte	0x04, 0x36
        /*014e*/ 	.short	(.L_47 - .L_46)
.L_46:
        /*0150*/ 	.word	0x00000008
.L_47:


//--------------------- .nv.callgraph             --------------------------
	.section	.nv.callgraph,"",@"SHT_CUDA_CALLGRAPH"
	.align	4
	.sectionentsize	8
	.align		4
        /*0000*/ 	.word	0x00000000
	.align		4
        /*0004*/ 	.word	0xffffffff
	.align		4
        /*0008*/ 	.word	0x00000000
	.align		4
        /*000c*/ 	.word	0xfffffffe
	.align		4
        /*0010*/ 	.word	0x00000000
	.align		4
        /*0014*/ 	.word	0xfffffffd
	.align		4
        /*0018*/ 	.word	0x00000000
	.align		4
        /*001c*/ 	.word	0xfffffffc


//--------------------- .nv.constant4             --------------------------
	.section	.nv.constant4,"a",@progbits
	.align	8
	.align		8
.nv.constant4:
        /*0000*/ 	.dword	_$_str
	.align		8
        /*0008*/ 	.dword	_$_str_$_2


//--------------------- .text.triton_red_fused__native_batch_norm_legit_no_training_add_convolution_mean_1 --------------------------
	.section	.text.triton_red_fused__native_batch_norm_legit_no_training_add_convolution_mean_1,"ax",@progbits
	.sectionflags	@"SHF_BARRIERS=1"
	.align	128
        .global         triton_red_fused__native_batch_norm_legit_no_training_add_convolution_mean_1
        .type           triton_red_fused__native_batch_norm_legit_no_training_add_convolution_mean_1,@function
        .size           triton_red_fused__native_batch_norm_legit_no_training_add_convolution_mean_1,(.L_x_1 - triton_red_fused__native_batch_norm_legit_no_training_add_convolution_mean_1)
        .other          triton_red_fused__native_batch_norm_legit_no_training_add_convolution_mean_1,@"STO_CUDA_ENTRY STV_DEFAULT"
triton_red_fused__native_batch_norm_legit_no_training_add_convolution_mean_1:
.text.triton_red_fused__native_batch_norm_legit_no_training_add_convolution_mean_1:
[----:B------:R-:W0:Y:S01]  /*0000*/  LDC R1, c[0x0][0x28] ;  /* 0x00000a00ff017b82 */ /* 0x000e220000000800 */
[----:B------:R-:W1:Y:S07]  /*0010*/  S2R R2, SR_CTAID.X ;  /* 0x0000000000027919 */ /* 0x000e6e0000002500 */
[----:B------:R-:W2:Y:S01]  /*0020*/  LDC.64 R8, c[0x0][0x240] ;  /* 0x00009000ff087b82 */ /* 0x000ea20000000a00 */
[----:B------:R-:W-:Y:S01]  /*0030*/  HFMA2.MMA R26, -RZ, RZ, 0, 0 ;  /* 0x00000000ff1a7435 */ /* 0x000fe200000001ff */
[----:B------:R-:W-:Y:S01]  /*0040*/  ULDC.64 UR6, c[0x0][0x208] ;  /* 0x0000820000067ab9 */ /* 0x000fe20000000a00 */
[----:B------:R-:W3:Y:S05]  /*0050*/  S2R R0, SR_TID.X ;  /* 0x0000000000007919 */ /* 0x000eea0000002100 */
[----:B------:R-:W4:Y:S08]  /*0060*/  LDC.64 R14, c[0x0][0x238] ;  /* 0x00008e00ff0e7b82 */ /* 0x000f300000000a00 */
[----:B------:R-:W5:Y:S08]  /*0070*/  LDC.64 R24, c[0x0][0x210] ;  /* 0x00008400ff187b82 */ /* 0x000f700000000a00 */
[----:B------:R-:W5:Y:S01]  /*0080*/  LDC.64 R22, c[0x0][0x218] ;  /* 0x00008600ff167b82 */ /* 0x000f620000000a00 */
[----:B-1----:R-:W-:-:S07]  /*0090*/  SHF.R.S32.HI R5, RZ, 0x1f, R2 ;  /* 0x0000001fff057819 */ /* 0x002fce0000011402 */
[----:B------:R-:W1:Y:S01]  /*00a0*/  LDC.64 R20, c[0x0][0x230] ;  /* 0x00008c00ff147b82 */ /* 0x000e620000000a00 */
[----:B------:R-:W-:Y:S02]  /*00b0*/  ISETP.GE.AND P0, PT, R2, 0x40, PT ;  /* 0x000000400200780c */ /* 0x000fe40003f06270 */
[----:B------:R-:W-:-:S04]  /*00c0*/  LEA.HI R6, R5, R2, RZ, 0x4 ;  /* 0x0000000205067211 */ /* 0x000fc800078f20ff */
[----:B------:R-:W-:Y:S01]  /*00d0*/  LOP3.LUT R17, R6, 0xfffffff0, RZ, 0xc0, !PT ;  /* 0xfffffff006117812 */ /* 0x000fe200078ec0ff */
[----:B------:R-:W1:Y:S03]  /*00e0*/  LDC.64 R4, c[0x0][0x228] ;  /* 0x00008a00ff047b82 */ /* 0x000e660000000a00 */
[----:B------:R-:W-:-:S05]  /*00f0*/  IADD3 R17, -R17, R2, RZ ;  /* 0x0000000211117210 */ /* 0x000fca0007ffe1ff */
[----:B--2---:R-:W-:-:S05]  /*0100*/  IMAD.WIDE R8, R17, 0x4, R8 ;  /* 0x0000000411087825 */ /* 0x004fca00078e0208 */
[----:B------:R2:W5:Y:S01]  /*0110*/  @!P0 LDG.E.EL R26, desc[UR6][R8.64] ;  /* 0x00000006081a8981 */ /* 0x000562000c2e1900 */
[----:B---3--:R-:W-:Y:S02]  /*0120*/  SHF.L.U32 R13, R0, 0x2, RZ ;  /* 0x00000002000d7819 */ /* 0x008fe400000006ff */
[----:B------:R-:W-:Y:S02]  /*0130*/  MOV R12, RZ ;  /* 0x000000ff000c7202 */ /* 0x000fe40000000f00 */
[----:B------:R-:W-:Y:S02]  /*0140*/  LOP3.LUT R11, R13, 0x7fc, RZ, 0xc0, !PT ;  /* 0x000007fc0d0b7812 */ /* 0x000fe400078ec0ff */
[----:B------:R-:W-:Y:S01]  /*0150*/  CS2R R18, SRZ ;  /* 0x0000000000127805 */ /* 0x000fe2000001ff00 */
[----:B----4-:R-:W-:Y:S01]  /*0160*/  IMAD.WIDE R14, R17, 0x4, R14 ;  /* 0x00000004110e7825 */ /* 0x010fe200078e020e */
[----:B------:R-:W-:-:S03]  /*0170*/  LEA R11, R2, R11, 0xc ;  /* 0x0000000b020b7211 */ /* 0x000fc600078e60ff */
[----:B01----:R-:W-:Y:S01]  /*0180*/  IMAD.WIDE R6, R17, 0x4, R4 ;  /* 0x0000000411067825 */ /* 0x003fe200078e0204 */
[----:B--2---:R-:W-:Y:S02]  /*0190*/  CS2R R8, SRZ ;  /* 0x0000000000087805 */ /* 0x004fe4000001ff00 */
[----:B------:R-:W-:Y:S01]  /*01a0*/  CS2R R4, SRZ ;  /* 0x0000000000047805 */ /* 0x000fe2000001ff00 */
[----:B------:R0:W2:Y:S01]  /*01b0*/  @!P0 LDG.E.EL R18, desc[UR6][R14.64] ;  /* 0x000000060e128981 */ /* 0x0000a2000c2e1900 */
[----:B-----5:R-:W-:-:S03]  /*01c0*/  IMAD.WIDE R24, R11, 0x4, R24 ;  /* 0x000000040b187825 */ /* 0x020fc600078e0218 */
[----:B------:R1:W3:Y:S01]  /*01d0*/  @!P0 LDG.E.EL R12, desc[UR6][R6.64] ;  /* 0x00000006060c8981 */ /* 0x0002e2000c2e1900 */
[----:B------:R-:W-:Y:S01]  /*01e0*/  IMAD.WIDE R22, R11, 0x4, R22 ;  /* 0x000000040b167825 */ /* 0x000fe200078e0216 */
[----:B------:R-:W-:-:S03]  /*01f0*/  CS2R R10, SRZ ;  /* 0x00000000000a7805 */ /* 0x000fc6000001ff00 */
[----:B------:R-:W-:Y:S01]  /*0200*/  IMAD.WIDE R28, R17, 0x4, R20 ;  /* 0x00000004111c7825 */ /* 0x000fe200078e0214 */
[----:B0-----:R-:W0:Y:S02]  /*0210*/  LDC.64 R14, c[0x0][0x250] ;  /* 0x00009400ff0e7b82 */ /* 0x001e240000000a00 */
[----:B------:R-:W4:Y:S01]  /*0220*/  @!P0 LDG.E.EF.128 R8, desc[UR6][R24.64] ;  /* 0x0000000618088981 */ /* 0x000f22000c0e1d00 */
[----:B-1----:R-:W-:-:S03]  /*0230*/  CS2R R6, SRZ ;  /* 0x0000000000067805 */ /* 0x002fc6000001ff00 */
[----:B------:R-:W5:Y:S02]  /*0240*/  @!P0 LDG.E.EL R19, desc[UR6][R28.64] ;  /* 0x000000061c138981 */ /* 0x000f64000c2e1900 */
[----:B------:R-:W1:Y:S02]  /*0250*/  LDC.64 R20, c[0x0][0x248] ;  /* 0x00009200ff147b82 */ /* 0x000e640000000a00 */
[----:B------:R-:W2:Y:S01]  /*0260*/  @!P0 LDG.E.EF.128 R4, desc[UR6][R22.64] ;  /* 0x0000000616048981 */ /* 0x000ea2000c0e1d00 */
[----:B0-----:R-:W-:-:S04]  /*0270*/  IMAD.WIDE R14, R17, 0x4, R14 ;  /* 0x00000004110e7825 */ /* 0x001fc800078e020e */
[----:B-1----:R-:W-:Y:S01]  /*0280*/  IMAD.WIDE R20, R17, 0x4, R20 ;  /* 0x0000000411147825 */ /* 0x002fe200078e0214 */
[----:B------:R-:W-:-:S06]  /*0290*/  CS2R R16, SRZ ;  /* 0x0000000000107805 */ /* 0x000fcc000001ff00 */
[----:B------:R-:W5:Y:S04]  /*02a0*/  @!P0 LDG.E.EL R17, desc[UR6][R20.64] ;  /* 0x0000000614118981 */ /* 0x000f68000c2e1900 */
[----:B------:R0:W5:Y:S02]  /*02b0*/  @!P0 LDG.E.EL R16, desc[UR6][R14.64] ;  /* 0x000000060e108981 */ /* 0x000164000c2e1900 */
[----:B0-----:R-:W-:Y:S01]  /*02c0*/  HFMA2.MMA R15, -RZ, RZ, 1.625, 0 ;  /* 0x3e800000ff0f7435 */ /* 0x001fe200000001ff */
[----:B------:R-:W-:-:S04]  /*02d0*/  LOP3.LUT R13, R13, 0x7fc, RZ, 0xc0, !PT ;  /* 0x000007fc0d0d7812 */ /* 0x000fc800078ec0ff */
[----:B------:R-:W-:Y:S01]  /*02e0*/  LEA R13, R2, R13, 0xc ;  /* 0x0000000d020d7211 */ /* 0x000fe200078e60ff */
[----:B------:R-:W-:-:S04]  /*02f0*/  FADD R26, R26, 9.9999997473787516356e-06 ;  /* 0x3727c5ac1a1a7421 */ /* 0x000fc80000000000 */
[----:B------:R-:W0:Y:S02]  /*0300*/  MUFU.SQRT R28, R26 ;  /* 0x0000001a001c7308 */ /* 0x000e240000002000 */
[C---:B0-----:R-:W-:Y:S02]  /*0310*/  FSETP.GT.AND P1, PT, R28.reuse, 8.50705917302346158658e+37, PT ;  /* 0x7e8000001c00780b */ /* 0x041fe40003f24000 */
[----:B------:R-:W-:Y:S02]  /*0320*/  FSETP.GEU.AND P2, PT, R28, 1.175494350822287508e-38, PT ;  /* 0x008000001c00780b */ /* 0x000fe40003f4e000 */
[----:B----4-:R-:W-:Y:S02]  /*0330*/  SEL R9, R9, RZ, !P0 ;  /* 0x000000ff09097207 */ /* 0x010fe40004000000 */
[----:B------:R-:W-:-:S07]  /*0340*/  SEL R29, R10, RZ, !P0 ;  /* 0x000000ff0a1d7207 */ /* 0x000fce0004000000 */
[----:B------:R-:W-:Y:S01]  /*0350*/  @P1 FMUL R28, R28, 0.25 ;  /* 0x3e8000001c1c1820 */ /* 0x000fe20000400000 */
[----:B------:R-:W-:Y:S02]  /*0360*/  SEL R27, R8, RZ, !P0 ;  /* 0x000000ff081b7207 */ /* 0x000fe40004000000 */
[----:B--2---:R-:W-:Y:S01]  /*0370*/  SEL R10, R5, RZ, !P0 ;  /* 0x000000ff050a7207 */ /* 0x004fe20004000000 */
[----:B------:R-:W-:Y:S01]  /*0380*/  @!P2 FMUL R28, R28, 16777216 ;  /* 0x4b8000001c1ca820 */ /* 0x000fe20000400000 */
[----:B------:R-:W-:Y:S01]  /*0390*/  SEL R26, R6, RZ, !P0 ;  /* 0x000000ff061a7207 */ /* 0x000fe20004000000 */
[--C-:B---3--:R-:W-:Y:S02]  /*03a0*/  FADD R5, R9, R12.reuse ;  /* 0x0000000c09057221 */ /* 0x108fe40000000000 */
[----:B------:R-:W0:Y:S01]  /*03b0*/  MUFU.RCP R20, R28 ;  /* 0x0000001c00147308 */ /* 0x000e220000001000 */
[----:B------:R-:W-:Y:S01]  /*03c0*/  SEL R8, R4, RZ, !P0 ;  /* 0x000000ff04087207 */ /* 0x000fe20004000000 */
[--C-:B-----5:R-:W-:Y:S01]  /*03d0*/  FADD R9, R10, R19.reuse ;  /* 0x000000130a097221 */ /* 0x120fe20000000000 */
[----:B------:R-:W-:Y:S01]  /*03e0*/  FADD R4, R27, R12 ;  /* 0x0000000c1b047221 */ /* 0x000fe20000000000 */
[----:B------:R-:W-:-:S02]  /*03f0*/  FADD R10, R26, R19 ;  /* 0x000000131a0a7221 */ /* 0x000fc40000000000 */
[----:B------:R-:W1:Y:S01]  /*0400*/  LDC.64 R26, c[0x0][0x258] ;  /* 0x00009600ff1a7b82 */ /* 0x000e620000000a00 */
[----:B------:R-:W-:Y:S02]  /*0410*/  SEL R11, R11, RZ, !P0 ;  /* 0x000000ff0b0b7207 */ /* 0x000fe40004000000 */
[----:B------:R-:W-:Y:S02]  /*0420*/  FSEL R15, R15, 1, P1 ;  /* 0x3f8000000f0f7808 */ /* 0x000fe40000800000 */
[----:B------:R-:W-:Y:S01]  /*0430*/  SEL R14, R7, RZ, !P0 ;  /* 0x000000ff070e7207 */ /* 0x000fe20004000000 */
[--C-:B------:R-:W-:Y:S01]  /*0440*/  FADD R7, R11, R12.reuse ;  /* 0x0000000c0b077221 */ /* 0x100fe20000000000 */
[--C-:B------:R-:W-:Y:S01]  /*0450*/  FADD R8, R8, R19.reuse ;  /* 0x0000001308087221 */ /* 0x100fe20000000000 */
[----:B------:R-:W-:Y:S02]  /*0460*/  @!P2 FMUL R15, R15, 16777216 ;  /* 0x4b8000000f0fa820 */ /* 0x000fe40000400000 */
[----:B------:R-:W-:Y:S01]  /*0470*/  FADD R11, R14, R19 ;  /* 0x000000130e0b7221 */ /* 0x000fe20000000000 */
[----:B------:R-:W-:Y:S01]  /*0480*/  FADD R6, R29, R12 ;  /* 0x0000000c1d067221 */ /* 0x000fe20000000000 */
[----:B0-----:R-:W-:Y:S01]  /*0490*/  FMUL R20, R20, R15 ;  /* 0x0000000f14147220 */ /* 0x001fe20000400000 */
[--C-:B------:R-:W-:Y:S01]  /*04a0*/  FADD R21, R9, -R18.reuse ;  /* 0x8000001209157221 */ /* 0x100fe20000000000 */
[--C-:B------:R-:W-:Y:S01]  /*04b0*/  FADD R15, R8, -R18.reuse ;  /* 0x80000012080f7221 */ /* 0x100fe20000000000 */
[--C-:B------:R-:W-:Y:S01]  /*04c0*/  FADD R29, R10, -R18.reuse ;  /* 0x800000120a1d7221 */ /* 0x100fe20000000000 */
[----:B------:R-:W-:Y:S01]  /*04d0*/  FADD R14, R11, -R18 ;  /* 0x800000120b0e7221 */ /* 0x000fe20000000000 */
[C---:B------:R-:W-:Y:S01]  /*04e0*/  FMUL R21, R20.reuse, R21 ;  /* 0x0000001514157220 */ /* 0x040fe20000400000 */
[C---:B------:R-:W-:Y:S01]  /*04f0*/  FMUL R15, R20.reuse, R15 ;  /* 0x0000000f140f7220 */ /* 0x040fe20000400000 */
[C---:B------:R-:W-:Y:S01]  /*0500*/  FMUL R29, R20.reuse, R29 ;  /* 0x0000001d141d7220 */ /* 0x040fe20000400000 */
[----:B------:R-:W-:Y:S01]  /*0510*/  FMUL R14, R20, R14 ;  /* 0x0000000e140e7220 */ /* 0x000fe20000400000 */
[----:B------:R-:W-:Y:S01]  /*0520*/  @!P0 STG.E.128 desc[UR6][R24.64], R4 ;  /* 0x0000000418008986 */ /* 0x000fe2000c101d06 */
[-CC-:B------:R-:W-:Y:S01]  /*0530*/  FFMA R15, R15, R17.reuse, R16.reuse ;  /* 0x000000110f0f7223 */ /* 0x180fe20000000010 */
[----:B------:R-:W-:-:S02]  /*0540*/  FFMA R29, R29, R17, R16 ;  /* 0x000000111d1d7223 */ /* 0x000fc40000000010 */
[----:B------:R0:W-:Y:S01]  /*0550*/  @!P0 STG.E.128 desc[UR6][R22.64], R8 ;  /* 0x0000000816008986 */ /* 0x0001e2000c101d06 */
[----:B------:R-:W-:Y:S01]  /*0560*/  FFMA R14, R14, R17, R16 ;  /* 0x000000110e0e7223 */ /* 0x000fe20000000010 */
[----:B-1----:R-:W-:-:S04]  /*0570*/  IMAD.WIDE R26, R13, 0x4, R26 ;  /* 0x000000040d1a7825 */ /* 0x002fc800078e021a */
[----:B0-----:R-:W-:Y:S01]  /*0580*/  FFMA R8, R21, R17, R16 ;  /* 0x0000001115087223 */ /* 0x001fe20000000010 */
[----:B------:R-:W-:Y:S01]  /*0590*/  FADD R4, R4, R15 ;  /* 0x0000000f04047221 */ /* 0x000fe20000000000 */
[----:B------:R-:W-:Y:S01]  /*05a0*/  FADD R6, R6, R29 ;  /* 0x0000001d06067221 */ /* 0x000fe20000000000 */
[----:B------:R-:W-:Y:S01]  /*05b0*/  FADD R7, R7, R14 ;  /* 0x0000000e07077221 */ /* 0x000fe20000000000 */
[----:B------:R-:W-:Y:S01]  /*05c0*/  FADD R5, R5, R8 ;  /* 0x0000000805057221 */ /* 0x000fe20000000000 */
[----:B------:R-:W-:Y:S02]  /*05d0*/  CS2R R8, SRZ ;  /* 0x0000000000087805 */ /* 0x000fe4000001ff00 */
[----:B------:R-:W-:Y:S02]  /*05e0*/  CS2R R10, SRZ ;  /* 0x00000000000a7805 */ /* 0x000fe4000001ff00 */
[----:B------:R0:W-:Y:S04]  /*05f0*/  @!P0 STG.E.128 desc[UR6][R26.64], R4 ;  /* 0x000000041a008986 */ /* 0x0001e8000c101d06 */
[----:B------:R-:W2:Y:S02]  /*0600*/  @!P0 LDG.E.EF.128 R8, desc[UR6][R24.64+0x2000] ;  /* 0x0020000618088981 */ /* 0x000ea4000c0e1d00 */
[----:B--2---:R-:W-:-:S02]  /*0610*/  SEL R13, R8, RZ, !P0 ;  /* 0x000000ff080d7207 */ /* 0x004fc40004000000 */
[----:B------:R-:W-:Y:S02]  /*0620*/  SEL R9, R9, RZ, !P0 ;  /* 0x000000ff09097207 */ /* 0x000fe40004000000 */
[----:B------:R-:W-:Y:S02]  /*0630*/  SEL R15, R10, RZ, !P0 ;  /* 0x000000ff0a0f7207 */ /* 0x000fe40004000000 */
[----:B------:R-:W-:Y:S01]  /*0640*/  SEL R11, R11, RZ, !P0 ;  /* 0x000000ff0b0b7207 */ /* 0x000fe20004000000 */
[--C-:B------:R-:W-:Y:S01]  /*0650*/  FADD R8, R13, R12.reuse ;  /* 0x0000000c0d087221 */ /* 0x100fe20000000000 */
[--C-:B------:R-:W-:Y:S01]  /*0660*/  FADD R9, R9, R12.reuse ;  /* 0x0000000c09097221 */ /* 0x100fe20000000000 */
[--C-:B------:R-:W-:Y:S01]  /*0670*/  FADD R10, R15, R12.reuse ;  /* 0x0000000c0f0a7221 */ /* 0x100fe20000000000 */
[----:B------:R-:W-:Y:S01]  /*0680*/  CS2R R14, SRZ ;  /* 0x00000000000e7805 */ /* 0x000fe2000001ff00 */
[----:B------:R-:W-:Y:S01]  /*0690*/  FADD R11, R11, R12 ;  /* 0x0000000c0b0b7221 */ /* 0x000fe20000000000 */
[----:B------:R-:W-:-:S06]  /*06a0*/  CS2R R12, SRZ ;  /* 0x00000000000c7805 */ /* 0x000fcc000001ff00 */
[----:B------:R-:W2:Y:S01]  /*06b0*/  @!P0 LDG.E.EF.128 R12, desc[UR6][R22.64+0x2000] ;  /* 0x00200006160c8981 */ /* 0x000ea2000c0e1d00 */
[----:B------:R-:W1:Y:S01]  /*06c0*/  S2UR UR5, SR_CgaCtaId ;  /* 0x00000000000579c3 */ /* 0x000e620000008800 */
[C---:B------:R-:W-:Y:S01]  /*06d0*/  LOP3.LUT P1, RZ, R0.reuse, 0x1f, RZ, 0xc0, !PT ;  /* 0x0000001f00ff7812 */ /* 0x040fe2000782c0ff */
[----:B------:R-:W-:Y:S01]  /*06e0*/  UMOV UR4, 0x400 ;  /* 0x0000040000047882 */ /* 0x000fe20000000000 */
[----:B------:R-:W-:Y:S01]  /*06f0*/  @!P0 STG.E.128 desc[UR6][R24.64+0x2000], R8 ;  /* 0x0020000818008986 */ /* 0x000fe2000c101d06 */
[----:B-1----:R-:W-:Y:S01]  /*0700*/  UPRMT UR4, UR5, 0x654, UR4 ;  /* 0x0000065405047896 */ /* 0x002fe20008000004 */
[----:B------:R-:W-:Y:S02]  /*0710*/  ISETP.GE.AND P2, PT, R0, 0x10, PT ;  /* 0x000000100000780c */ /* 0x000fe40003f46270 */
[----:B--2---:R-:W-:Y:S02]  /*0720*/  SEL R28, R13, RZ, !P0 ;  /* 0x000000ff0d1c7207 */ /* 0x004fe40004000000 */
[----:B------:R-:W-:-:S02]  /*0730*/  SEL R12, R12, RZ, !P0 ;  /* 0x000000ff0c0c7207 */ /* 0x000fc40004000000 */
[----:B------:R-:W-:Y:S01]  /*0740*/  SEL R14, R14, RZ, !P0 ;  /* 0x000000ff0e0e7207 */ /* 0x000fe20004000000 */
[--C-:B------:R-:W-:Y:S01]  /*0750*/  FADD R13, R28, R19.reuse ;  /* 0x000000131c0d7221 */ /* 0x100fe20000000000 */
[----:B------:R-:W-:Y:S01]  /*0760*/  SEL R15, R15, RZ, !P0 ;  /* 0x000000ff0f0f7207 */ /* 0x000fe20004000000 */
[--C-:B------:R-:W-:Y:S02]  /*0770*/  FADD R12, R12, R19.reuse ;  /* 0x000000130c0c7221 */ /* 0x100fe40000000000 */
[--C-:B------:R-:W-:Y:S01]  /*0780*/  FADD R21, R13, -R18.reuse ;  /* 0x800000120d157221 */ /* 0x100fe20000000000 */
[--C-:B------:R-:W-:Y:S01]  /*0790*/  FADD R14, R14, R19.reuse ;  /* 0x000000130e0e7221 */ /* 0x100fe20000000000 */
[----:B------:R-:W-:Y:S01]  /*07a0*/  FADD R15, R15, R19 ;  /* 0x000000130f0f7221 */ /* 0x000fe20000000000 */
[----:B------:R-:W-:Y:S01]  /*07b0*/  FADD R19, R12, -R18 ;  /* 0x800000120c137221 */ /* 0x000fe20000000000 */
[----:B------:R-:W-:-:S03]  /*07c0*/  FMUL R29, R20, R21 ;  /* 0x00000015141d7220 */ /* 0x000fc60000400000 */
[----:B------:R-:W-:Y:S01]  /*07d0*/  FMUL R19, R20, R19 ;  /* 0x0000001314137220 */ /* 0x000fe20000400000 */
[-CC-:B------:R-:W-:Y:S01]  /*07e0*/  FFMA R28, R29, R17.reuse, R16.reuse ;  /* 0x000000111d1c7223 */ /* 0x180fe20000000010 */
[----:B------:R-:W-:Y:S02]  /*07f0*/  FADD R29, RZ, R5 ;  /* 0x00000005ff1d7221 */ /* 0x000fe40000000000 */
[----:B------:R-:W-:Y:S01]  /*0800*/  FFMA R21, R19, R17, R16 ;  /* 0x0000001113157223 */ /* 0x000fe20000000010 */
[----:B0-----:R-:W-:Y:S01]  /*0810*/  FADD R5, R9, R28 ;  /* 0x0000001c09057221 */ /* 0x001fe20000000000 */
[----:B------:R-:W-:Y:S02]  /*0820*/  FADD R19, RZ, R4 ;  /* 0x00000004ff137221 */ /* 0x000fe40000000000 */
[----:B------:R-:W-:Y:S01]  /*0830*/  FADD R4, R8, R21 ;  /* 0x0000001508047221 */ /* 0x000fe20000000000 */
[--C-:B------:R-:W-:Y:S01]  /*0840*/  FADD R21, R14, -R18.reuse ;  /* 0x800000120e157221 */ /* 0x100fe20000000000 */
[----:B------:R-:W-:Y:S01]  /*0850*/  FADD R28, R29, R5 ;  /* 0x000000051d1c7221 */ /* 0x000fe20000000000 */
[----:B------:R-:W-:-:S02]  /*0860*/  FADD R29, R15, -R18 ;  /* 0x800000120f1d7221 */ /* 0x000fc40000000000 */
[C---:B------:R-:W-:Y:S02]  /*0870*/  FMUL R21, R20.reuse, R21 ;  /* 0x0000001514157220 */ /* 0x040fe40000400000 */
[----:B------:R-:W-:Y:S02]  /*0880*/  FMUL R29, R20, R29 ;  /* 0x0000001d141d7220 */ /* 0x000fe40000400000 */
[-CC-:B------:R-:W-:Y:S02]  /*0890*/  FFMA R21, R21, R17.reuse, R16.reuse ;  /* 0x0000001115157223 */ /* 0x180fe40000000010 */
[----:B------:R-:W-:Y:S01]  /*08a0*/  FFMA R16, R29, R17, R16 ;  /* 0x000000111d107223 */ /* 0x000fe20000000010 */
[----:B------:R-:W-:Y:S01]  /*08b0*/  FADD R17, RZ, R6 ;  /* 0x00000006ff117221 */ /* 0x000fe20000000000 */
[----:B------:R-:W-:Y:S01]  /*08c0*/  FADD R19, R19, R4 ;  /* 0x0000000413137221 */ /* 0x000fe20000000000 */
[----:B------:R-:W-:Y:S01]  /*08d0*/  FADD R6, R10, R21 ;  /* 0x000000150a067221 */ /* 0x000fe20000000000 */
[----:B------:R-:W-:Y:S01]  /*08e0*/  FADD R18, RZ, R7 ;  /* 0x00000007ff127221 */ /* 0x000fe20000000000 */
[----:B------:R-:W-:Y:S01]  /*08f0*/  FADD R7, R11, R16 ;  /* 0x000000100b077221 */ /* 0x000fe20000000000 */
[----:B------:R-:W-:Y:S01]  /*0900*/  FADD R19, R19, R28 ;  /* 0x0000001c13137221 */ /* 0x000fe20000000000 */
[----:B------:R-:W-:-:S02]  /*0910*/  FADD R16, R17, R6 ;  /* 0x0000000611107221 */ /* 0x000fc40000000000 */
[----:B------:R-:W-:Y:S02]  /*0920*/  FADD R18, R18, R7 ;  /* 0x0000000712127221 */ /* 0x000fe40000000000 */
[----:B------:R-:W-:-:S04]  /*0930*/  FADD R19, R16, R19 ;  /* 0x0000001310137221 */ /* 0x000fc80000000000 */
[----:B------:R-:W-:-:S05]  /*0940*/  FADD R19, R18, R19 ;  /* 0x0000001312137221 */ /* 0x000fca0000000000 */
[----:B------:R-:W-:-:S05]  /*0950*/  FSEL R19, R19, RZ, !P0 ;  /* 0x000000ff13137208 */ /* 0x000fca0004000000 */
[----:B------:R-:W0:Y:S02]  /*0960*/  SHFL.BFLY PT, R16, R19, 0x10, 0x1f ;  /* 0x0e001f0013107f89 */ /* 0x000e2400000e0000 */
[----:B0-----:R-:W-:-:S05]  /*0970*/  FADD R16, R19, R16 ;  /* 0x0000001013107221 */ /* 0x001fca0000000000 */
[----:B------:R-:W0:Y:S02]  /*0980*/  SHFL.BFLY PT, R17, R16, 0x8, 0x1f ;  /* 0x0d001f0010117f89 */ /* 0x000e2400000e0000 */
[----:B0-----:R-:W-:-:S05]  /*0990*/  FADD R17, R16, R17 ;  /* 0x0000001110117221 */ /* 0x001fca0000000000 */
[----:B------:R-:W0:Y:S02]  /*09a0*/  SHFL.BFLY PT, R18, R17, 0x4, 0x1f ;  /* 0x0c801f0011127f89 */ /* 0x000e2400000e0000 */
[----:B0-----:R-:W-:-:S05]  /*09b0*/  FADD R18, R17, R18 ;  /* 0x0000001211127221 */ /* 0x001fca0000000000 */
[----:B------:R-:W0:Y:S02]  /*09c0*/  SHFL.BFLY PT, R21, R18, 0x2, 0x1f ;  /* 0x0c401f0012157f89 */ /* 0x000e2400000e0000 */
[----:B0-----:R-:W-:-:S05]  /*09d0*/  FADD R21, R18, R21 ;  /* 0x0000001512157221 */ /* 0x001fca0000000000 */
[----:B------:R-:W0:Y:S01]  /*09e0*/  SHFL.BFLY PT, R20, R21, 0x1, 0x1f ;  /* 0x0c201f0015147f89 */ /* 0x000e2200000e0000 */
[----:B------:R-:W-:-:S04]  /*09f0*/  SHF.R.U32.HI R16, RZ, 0x3, R0 ;  /* 0x00000003ff107819 */ /* 0x000fc80000011600 */
[----:B------:R-:W-:Y:S01]  /*0a00*/  LOP3.LUT R16, R16, 0x3c, RZ, 0xc0, !PT ;  /* 0x0000003c10107812 */ /* 0x000fe200078ec0ff */
[----:B------:R-:W-:Y:S04]  /*0a10*/  @!P0 STG.E.128 desc[UR6][R22.64+0x2000], R12 ;  /* 0x0020000c16008986 */ /* 0x000fe8000c101d06 */
[----:B------:R1:W-:Y:S01]  /*0a20*/  @!P0 STG.E.128 desc[UR6][R26.64+0x2000], R4 ;  /* 0x002000041a008986 */ /* 0x0003e2000c101d06 */
[----:B0-----:R-:W-:Y:S01]  /*0a30*/  FADD R19, R21, R20 ;  /* 0x0000001415137221 */ /* 0x001fe20000000000 */
[----:B-1----:R-:W0:Y:S04]  /*0a40*/  LDC.64 R4, c[0x0][0x220] ;  /* 0x00008800ff047b82 */ /* 0x002e280000000a00 */
[----:B------:R-:W-:Y:S01]  /*0a50*/  @!P1 STS [R16+UR4], R19 ;  /* 0x0000001310009988 */ /* 0x000fe20008000804 */
[----:B------:R-:W-:-:S03]  /*0a60*/  SHF.L.U32 R20, R0, 0x2, RZ ;  /* 0x0000000200147819 */ /* 0x000fc600000006ff */
[----:B------:R-:W-:Y:S06]  /*0a70*/  BAR.SYNC.DEFER_BLOCKING 0x0 ;  /* 0x0000000000007b1d */ /* 0x000fec0000010000 */
[----:B------:R-:W1:Y:S04]  /*0a80*/  @!P2 LDS R3, [R20+UR4] ;  /* 0x000000041403a984 */ /* 0x000e680008000800 */
[----:B-1----:R-:W1:Y:S02]  /*0a90*/  SHFL.BFLY PT, R18, R3, 0x8, 0x1f ;  /* 0x0d001f0003127f89 */ /* 0x002e6400000e0000 */
[----:B-1----:R-:W-:-:S05]  /*0aa0*/  FADD R18, R3, R18 ;  /* 0x0000001203127221 */ /* 0x002fca0000000000 */
[----:B------:R-:W1:Y:S02]  /*0ab0*/  SHFL.BFLY PT, R17, R18, 0x4, 0x1f ;  /* 0x0c801f0012117f89 */ /* 0x000e6400000e0000 */
[----:B-1----:R-:W-:-:S05]  /*0ac0*/  FADD R17, R18, R17 ;  /* 0x0000001112117221 */ /* 0x002fca0000000000 */
[----:B------:R-:W1:Y:S01]  /*0ad0*/  SHFL.BFLY PT, R8, R17, 0x2, 0x1f ;  /* 0x0c401f0011087f89 */ /* 0x000e6200000e0000 */
[----:B------:R-:W-:Y:S01]  /*0ae0*/  LOP3.LUT P0, RZ, R0, 0xf, RZ, 0xc0, !PT ;  /* 0x0000000f00ff7812 */ /* 0x000fe2000780c0ff */
[----:B-1----:R-:W-:-:S05]  /*0af0*/  FADD R8, R17, R8 ;  /* 0x0000000811087221 */ /* 0x002fca0000000000 */
[----:B------:R-:W1:Y:S01]  /*0b00*/  SHFL.BFLY PT, R9, R8, 0x1, 0x1f ;  /* 0x0c201f0008097f89 */ /* 0x000e6200000e0000 */
[----:B------:R-:W-:Y:S01]  /*0b10*/  ISETP.LT.AND P0, PT, R0, 0x10, !P0 ;  /* 0x000000100000780c */ /* 0x000fe20004701270 */
[----:B-1----:R-:W-:-:S12]  /*0b20*/  FADD R9, R8, R9 ;  /* 0x0000000908097221 */ /* 0x002fd80000000000 */
[----:B------:R1:W-:Y:S01]  /*0b30*/  @P0 STS [R20+UR4], R9 ;  /* 0x0000000914000988 */ /* 0x0003e20008000804 */
[----:B------:R-:W-:Y:S01]  /*0b40*/  BAR.SYNC.DEFER_BLOCKING 0x0 ;  /* 0x0000000000007b1d */ /* 0x000fe20000010000 */
[----:B------:R-:W-:-:S04]  /*0b50*/  LOP3.LUT P0, RZ, R0, 0x1ff, RZ, 0xc0, !PT ;  /* 0x000001ff00ff7812 */ /* 0x000fc8000780c0ff */
[C---:B------:R-:W-:Y:S01]  /*0b60*/  ISETP.LT.AND P0, PT, R2.reuse, 0x40, !P0 ;  /* 0x000000400200780c */ /* 0x040fe20004701270 */
[----:B------:R-:W2:Y:S01]  /*0b70*/  LDS R6, [UR4] ;  /* 0x00000004ff067984 */ /* 0x000ea20008000800 */
[----:B0-----:R-:W-:Y:S01]  /*0b80*/  IMAD.WIDE R2, R2, 0x4, R4 ;  /* 0x0000000402027825 */ /* 0x001fe200078e0204 */
[----:B------:R-:W-:Y:S10]  /*0b90*/  BAR.SYNC.DEFER_BLOCKING 0x0 ;  /* 0x0000000000007b1d */ /* 0x000ff40000010000 */
[----:B-1----:R-:W-:Y:S05]  /*0ba0*/  @!P0 EXIT ;  /* 0x000000000000894d */ /* 0x002fea0003800000 */
[----:B--2---:R-:W-:-:S05]  /*0bb0*/  FMUL R5, R6, 0.000244140625 ;  /* 0x3980000006057820 */ /* 0x004fca0000400000 */
[----:B------:R-:W-:Y:S01]  /*0bc0*/  STG.E desc[UR6][R2.64], R5 ;  /* 0x0000000502007986 */ /* 0x000fe2000c101906 */
[----:B------:R-:W-:Y:S05]  /*0bd0*/  EXIT ;  /* 0x000000000000794d */ /* 0x000fea0003800000 */
.L_x_0:
[----:B------:R-:W-:-:S00]  /*0be0*/  BRA `(.L_x_0) ;  /* 0xfffffffc00fc7947 */ /* 0x000fc0000383ffff */
[----:B------:R-:W-:-:S00]  /*0bf0*/  NOP ;  /* 0x0000000000007918 */ /* 0x000fc00000000000 */
        /* <DEDUP_REMOVED lines=8> */
.L_x_1:


//--------------------- .nv.global.init           --------------------------
	.section	.nv.global.init,"aw",@progbits
.nv.global.init:
	.type		_$_str,@object
	.size		_$_str,(_$_str_$_2 - _$_str)
_$_str:
        /*0000*/ 	.byte	0x5f, 0x5f, 0x43, 0x55, 0x44, 0x41, 0x5f, 0x46, 0x54, 0x5a, 0x00
	.type		_$_str_$_2,@object
	.size		_$_str_$_2,(.L_1 - _$_str_$_2)
_$_str_$_2:
        /*000b*/ 	.byte	0x5f, 0x5f, 0x43, 0x55, 0x44, 0x41, 0x5f, 0x50, 0x52, 0x45, 0x43, 0x5f, 0x53, 0x51, 0x52, 0x54
        /*001b*/ 	.byte	0x00
.L_1:


//--------------------- .nv.shared.triton_red_fused__native_batch_norm_legit_no_training_add_convolution_mean_1 --------------------------
	.section	.nv.shared.triton_red_fused__native_batch_norm_legit_no_training_add_convolution_mean_1,"aw",@nobits
	.sectionflags	@""
	.align	16
	.zero		1024


//--------------------- .nv.constant0.triton_red_fused__native_batch_norm_legit_no_training_add_convolution_mean_1 --------------------------
	.section	.nv.constant0.triton_red_fused__native_batch_norm_legit_no_training_add_convolution_mean_1,"a",@progbits
	.sectionflags	@""
	.align	4
.nv.constant0.triton_red_fused__native_batch_norm_legit_no_training_add_convolution_mean_1:
	.zero		616
